	.headerflags	@"EF_CUDA_TEXMODE_UNIFIED EF_CUDA_64BIT_ADDRESS EF_CUDA_ACCELERATORS EF_CUDA_SM90 EF_CUDA_VIRTUAL_SM(EF_CUDA_SM90)"
	.elftype	@"ET_EXEC"


//--------------------- .nv.info                  --------------------------
	.section	.nv.info,"",@"SHT_CUDA_INFO"
	.align	4


	//----- nvinfo : EIATTR_REGCOUNT
	.align		4
        /*0000*/ 	.byte	0x04, 0x2f
        /*0002*/ 	.short	(.L_1 - .L_0)
	.align		4
.L_0:
        /*0004*/ 	.word	index@(triton_poi_fused_convolution_18)
        /*0008*/ 	.word	0x0000000c


	//----- nvinfo : EIATTR_MIN_STACK_SIZE
	.align		4
.L_1:
        /*000c*/ 	.byte	0x04, 0x12
        /*000e*/ 	.short	(.L_3 - .L_2)
	.align		4
.L_2:
        /*0010*/ 	.word	index@(triton_poi_fused_convolution_18)
        /*0014*/ 	.word	0x00000000


	//----- nvinfo : EIATTR_FRAME_SIZE
	.align		4
.L_3:
        /*0018*/ 	.byte	0x04, 0x11
        /*001a*/ 	.short	(.L_5 - .L_4)
	.align		4
.L_4:
        /*001c*/ 	.word	index@(triton_poi_fused_convolution_18)
        /*0020*/ 	.word	0x00000000


	//----- nvinfo : EIATTR_MIN_STACK_SIZE
	.align		4
.L_5:
        /*0024*/ 	.byte	0x04, 0x12
        /*0026*/ 	.short	(.L_7 - .L_6)
	.align		4
.L_6:
        /*0028*/ 	.word	index@(triton_poi_fused_convolution_18)
        /*002c*/ 	.word	0x00000000
.L_7:


//--------------------- .nv.info.triton_poi_fused_convolution_18 --------------------------
	.section	.nv.info.triton_poi_fused_convolution_18,"",@"SHT_CUDA_INFO"
	.sectionflags	@""
	.align	4


	//----- nvinfo : EIATTR_CUDA_API_VERSION
	.align		4
        /*0000*/ 	.byte	0x04, 0x37
        /*0002*/ 	.short	(.L_9 - .L_8)
.L_8:
        /*0004*/ 	.word	0x0000007c


	//----- nvinfo : EIATTR_KPARAM_INFO
	.align		4
.L_9:
        /*0008*/ 	.byte	0x04, 0x17
        /*000a*/ 	.short	(.L_11 - .L_10)
.L_10:
        /*000c*/ 	.word	0x00000000
        /*0010*/ 	.short	0x0002
        /*0012*/ 	.short	0x0010
        /*0014*/ 	.byte	0x00, 0xf0, 0x11, 0x00


	//----- nvinfo : EIATTR_KPARAM_INFO
	.align		4
.L_11:
        /*0018*/ 	.byte	0x04, 0x17
        /*001a*/ 	.short	(.L_13 - .L_12)
.L_12:
        /*001c*/ 	.word	0x00000000
        /*0020*/ 	.short	0x0001
        /*0022*/ 	.short	0x0008
        /*0024*/ 	.byte	0x00, 0xf4, 0x21, 0x00


	//----- nvinfo : EIATTR_KPARAM_INFO
	.align		4
.L_13:
        /*0028*/ 	.byte	0x04, 0x17
        /*002a*/ 	.short	(.L_15 - .L_14)
.L_14:
        /*002c*/ 	.word	0x00000000
        /*0030*/ 	.short	0x0000
        /*0032*/ 	.short	0x0000
        /*0034*/ 	.byte	0x00, 0xf4, 0x21, 0x00


	//----- nvinfo : EIATTR_SPARSE_MMA_MASK
	.align		4
.L_15:
        /*0038*/ 	.byte	0x03, 0x50
        /*003a*/ 	.short	0x0000


	//----- nvinfo : EIATTR_MAXREG_COUNT
	.align		4
        /*003c*/ 	.byte	0x03, 0x1b
        /*003e*/ 	.short	0x00ff


	//----- nvinfo : EIATTR_EXIT_INSTR_OFFSETS
	.align		4
        /*0040*/ 	.byte	0x04, 0x1c
        /*0042*/ 	.short	(.L_17 - .L_16)


	//   ....[0]....
.L_16:
        /*0044*/ 	.word	0x00000170


	//----- nvinfo : EIATTR_REQNTID
	.align		4
.L_17:
        /*0048*/ 	.byte	0x04, 0x10
        /*004a*/ 	.short	(.L_19 - .L_18)
.L_18:
        /*004c*/ 	.word	0x00000100
        /*0050*/ 	.word	0x00000001
        /*0054*/ 	.word	0x00000001


	//----- nvinfo : EIATTR_CBANK_PARAM_SIZE
	.align		4
.L_19:
        /*0058*/ 	.byte	0x03, 0x19
        /*005a*/ 	.short	0x0014


	//----- nvinfo : EIATTR_PARAM_CBANK
	.align		4
        /*005c*/ 	.byte	0x04, 0x0a
        /*005e*/ 	.short	(.L_21 - .L_20)
	.align		4
.L_20:
        /*0060*/ 	.word	index@(.nv.constant0.triton_poi_fused_convolution_18)
        /*0064*/ 	.short	0x0210
        /*0066*/ 	.short	0x0014


	//----- nvinfo : EIATTR_SW_WAR
	.align		4
.L_21:
        /*0068*/ 	.byte	0x04, 0x36
        /*006a*/ 	.short	(.L_23 - .L_22)
.L_22:
        /*006c*/ 	.word	0x00000008
.L_23:


//--------------------- .nv.callgraph             --------------------------
	.section	.nv.callgraph,"",@"SHT_CUDA_CALLGRAPH"
	.align	4
	.sectionentsize	8
	.align		4
        /*0000*/ 	.word	0x00000000
	.align		4
        /*0004*/ 	.word	0xffffffff
	.align		4
        /*0008*/ 	.word	0x00000000
	.align		4
        /*000c*/ 	.word	0xfffffffe
	.align		4
        /*0010*/ 	.word	0x00000000
	.align		4
        /*0014*/ 	.word	0xfffffffd
	.align		4
        /*0018*/ 	.word	0x00000000
	.align		4
        /*001c*/ 	.word	0xfffffffc


//--------------------- .text.triton_poi_fused_convolution_18 --------------------------
	.section	.text.triton_poi_fused_convolution_18,"ax",@progbits
	.align	128
        .global         triton_poi_fused_convolution_18
        .type           triton_poi_fused_convolution_18,@function
        .size           triton_poi_fused_convolution_18,(.L_x_1 - triton_poi_fused_convolution_18)
        .other          triton_poi_fused_convolution_18,@"STO_CUDA_ENTRY STV_DEFAULT"
triton_poi_fused_convolution_18:
.text.triton_poi_fused_convolution_18:
[----:B------:R-:W-:Y:S01]  /*0000*/  LDC R1, c[0x0][0x28] ;  /* 0x00000a00ff017b82 */ /* 0x000fe20000000800 */
[----:B------:R-:W1:Y:S07]  /*0010*/  S2R R0, SR_TID.X ;  /* 0x0000000000007919 */ /* 0x000e6e0000002100 */
[----:B------:R-:W2:Y:S01]  /*0020*/  LDC.64 R4, c[0x0][0x218] ;  /* 0x00008600ff047b82 */ /* 0x000ea20000000a00 */
[----:B------:R-:W-:Y:S01]  /*0030*/  ULDC.64 UR4, c[0x0][0x208] ;  /* 0x0000820000047ab9 */ /* 0x000fe20000000a00 */
[----:B------:R-:W3:Y:S06]  /*0040*/  S2R R7, SR_CTAID.X ;  /* 0x0000000000077919 */ /* 0x000eec0000002500 */
[----:B------:R-:W4:Y:S01]  /*0050*/  LDC.64 R2, c[0x0][0x210] ;  /* 0x00008400ff027b82 */ /* 0x000f220000000a00 */
[----:B-1----:R-:W-:Y:S01]  /*0060*/  IMAD.SHL.U32 R0, R0, 0x2, RZ ;  /* 0x0000000200007824 */ /* 0x002fe200078e00ff */
[----:B---3--:R-:W-:-:S04]  /*0070*/  SHF.R.S32.HI R6, RZ, 0x16, R7 ;  /* 0x00000016ff067819 */ /* 0x008fc80000011407 */
[----:B------:R-:W-:Y:S02]  /*0080*/  LOP3.LUT R0, R0, 0x1fe, RZ, 0xc0, !PT ;  /* 0x000001fe00007812 */ /* 0x000fe400078ec0ff */
[----:B------:R-:W-:-:S03]  /*0090*/  SGXT R6, R6, 0x1 ;  /* 0x000000010606781a */ /* 0x000fc60000000200 */
[----:B------:R-:W-:-:S04]  /*00a0*/  IMAD R7, R7, 0x200, R0 ;  /* 0x0000020007077824 */ /* 0x000fc800078e0200 */
[----:B----4-:R-:W-:Y:S01]  /*00b0*/  IMAD.WIDE R2, R7, 0x4, R2 ;  /* 0x0000000407027825 */ /* 0x010fe200078e0202 */
[----:B------:R-:W-:-:S04]  /*00c0*/  LEA.HI R6, R6, R7, RZ, 0xa ;  /* 0x0000000706067211 */ /* 0x000fc800078f50ff */
[----:B------:R-:W-:-:S04]  /*00d0*/  SHF.R.S32.HI R6, RZ, 0xa, R6 ;  /* 0x0000000aff067819 */ /* 0x000fc80000011406 */
[----:B------:R-:W-:-:S04]  /*00e0*/  LEA.HI R0, R6, R6, RZ, 0x8 ;  /* 0x0000000606007211 */ /* 0x000fc800078f40ff */
[----:B------:R-:W-:-:S05]  /*00f0*/  LOP3.LUT R9, R0, 0xffffff00, RZ, 0xc0, !PT ;  /* 0xffffff0000097812 */ /* 0x000fca00078ec0ff */
[----:B------:R-:W-:Y:S02]  /*0100*/  IMAD.IADD R9, R6, 0x1, -R9 ;  /* 0x0000000106097824 */ /* 0x000fe400078e0a09 */
[----:B------:R-:W3:Y:S02]  /*0110*/  LDG.E.64 R6, desc[UR4][R2.64] ;  /* 0x0000000402067981 */ /* 0x000ee4000c1e1b00 */
[----:B--2---:R-:W-:-:S06]  /*0120*/  IMAD.WIDE R4, R9, 0x4, R4 ;  /* 0x0000000409047825 */ /* 0x004fcc00078e0204 */
[----:B------:R-:W3:Y:S02]  /*0130*/  LDG.E.EL R4, desc[UR4][R4.64] ;  /* 0x0000000404047981 */ /* 0x000ee4000c2e1900 */
[--C-:B---3--:R-:W-:Y:S01]  /*0140*/  FADD R6, R6, R4.reuse ;  /* 0x0000000406067221 */ /* 0x108fe20000000000 */
[----:B------:R-:W-:-:S05]  /*0150*/  FADD R7, R7, R4 ;  /* 0x0000000407077221 */ /* 0x000fca0000000000 */
[----:B------:R-:W-:Y:S01]  /*0160*/  STG.E.64 desc[UR4][R2.64], R6 ;  /* 0x0000000602007986 */ /* 0x000fe2000c101b04 */
[----:B------:R-:W-:Y:S05]  /*0170*/  EXIT ;  /* 0x000000000000794d */ /* 0x000fea0003800000 */
.L_x_0:
[----:B------:R-:W-:-:S00]  /*0180*/  BRA `(.L_x_0) ;  /* 0xfffffffc00fc7947 */ /* 0x000fc0000383ffff */
[----:B------:R-:W-:-:S00]  /*0190*/  NOP ;  /* 0x0000000000007918 */ /* 0x000fc00000000000 */
        /* <DEDUP_REMOVED lines=14> */
.L_x_1:


//--------------------- .nv.constant0.triton_poi_fused_convolution_18 --------------------------
	.section	.nv.constant0.triton_poi_fused_convolution_18,"a",@progbits
	.sectionflags	@""
	.align	4
.nv.constant0.triton_poi_fused_convolution_18:
	.zero		548
